	.headerflags	@"EF_CUDA_TEXMODE_UNIFIED EF_CUDA_64BIT_ADDRESS EF_CUDA_ACCELERATORS EF_CUDA_SM90 EF_CUDA_VIRTUAL_SM(EF_CUDA_SM90)"
	.elftype	@"ET_EXEC"


//--------------------- .nv.info                  --------------------------
	.section	.nv.info,"",@"SHT_CUDA_INFO"
	.align	4


	//----- nvinfo : EIATTR_REGCOUNT
	.align		4
        /*0000*/ 	.byte	0x04, 0x2f
        /*0002*/ 	.short	(.L_1 - .L_0)
	.align		4
.L_0:
        /*0004*/ 	.word	index@(triton_poi_fused_add_native_layer_norm_9)
        /*0008*/ 	.word	0x00000017


	//----- nvinfo : EIATTR_MIN_STACK_SIZE
	.align		4
.L_1:
        /*000c*/ 	.byte	0x04, 0x12
        /*000e*/ 	.short	(.L_3 - .L_2)
	.align		4
.L_2:
        /*0010*/ 	.word	index@(triton_poi_fused_add_native_layer_norm_9)
        /*0014*/ 	.word	0x00000000


	//----- nvinfo : EIATTR_FRAME_SIZE
	.align		4
.L_3:
        /*0018*/ 	.byte	0x04, 0x11
        /*001a*/ 	.short	(.L_5 - .L_4)
	.align		4
.L_4:
        /*001c*/ 	.word	index@(triton_poi_fused_add_native_layer_norm_9)
        /*0020*/ 	.word	0x00000000


	//----- nvinfo : EIATTR_MIN_STACK_SIZE
	.align		4
.L_5:
        /*0024*/ 	.byte	0x04, 0x12
        /*0026*/ 	.short	(.L_7 - .L_6)
	.align		4
.L_6:
        /*0028*/ 	.word	index@(triton_poi_fused_add_native_layer_norm_9)
        /*002c*/ 	.word	0x00000000
.L_7:


//--------------------- .nv.info.triton_poi_fused_add_native_layer_norm_9 --------------------------
	.section	.nv.info.triton_poi_fused_add_native_layer_norm_9,"",@"SHT_CUDA_INFO"
	.sectionflags	@""
	.align	4


	//----- nvinfo : EIATTR_CUDA_API_VERSION
	.align		4
        /*0000*/ 	.byte	0x04, 0x37
        /*0002*/ 	.short	(.L_9 - .L_8)
.L_8:
        /*0004*/ 	.word	0x0000007c


	//----- nvinfo : EIATTR_KPARAM_INFO
	.align		4
.L_9:
        /*0008*/ 	.byte	0x04, 0x17
        /*000a*/ 	.short	(.L_11 - .L_10)
.L_10:
        /*000c*/ 	.word	0x00000000
        /*0010*/ 	.short	0x0006
        /*0012*/ 	.short	0x002c
        /*0014*/ 	.byte	0x00, 0xf0, 0x11, 0x00


	//----- nvinfo : EIATTR_KPARAM_INFO
	.align		4
.L_11:
        /*0018*/ 	.byte	0x04, 0x17
        /*001a*/ 	.short	(.L_13 - .L_12)
.L_12:
        /*001c*/ 	.word	0x00000000
        /*0020*/ 	.short	0x0005
        /*0022*/ 	.short	0x0028
        /*0024*/ 	.byte	0x00, 0xf0, 0x11, 0x00


	//----- nvinfo : EIATTR_KPARAM_INFO
	.align		4
.L_13:
        /*0028*/ 	.byte	0x04, 0x17
        /*002a*/ 	.short	(.L_15 - .L_14)
.L_14:
        /*002c*/ 	.word	0x00000000
        /*0030*/ 	.short	0x0004
        /*0032*/ 	.short	0x0020
        /*0034*/ 	.byte	0x00, 0xf4, 0x21, 0x00


	//----- nvinfo : EIATTR_KPARAM_INFO
	.align		4
.L_15:
        /*0038*/ 	.byte	0x04, 0x17
        /*003a*/ 	.short	(.L_17 - .L_16)
.L_16:
        /*003c*/ 	.word	0x00000000
        /*0040*/ 	.short	0x0003
        /*0042*/ 	.short	0x0018
        /*0044*/ 	.byte	0x00, 0xf4, 0x21, 0x00


	//----- nvinfo : EIATTR_KPARAM_INFO
	.align		4
.L_17:
        /*0048*/ 	.byte	0x04, 0x17
        /*004a*/ 	.short	(.L_19 - .L_18)
.L_18:
        /*004c*/ 	.word	0x00000000
        /*0050*/ 	.short	0x0002
        /*0052*/ 	.short	0x0010
        /*0054*/ 	.byte	0x00, 0xf4, 0x21, 0x00


	//----- nvinfo : EIATTR_KPARAM_INFO
	.align		4
.L_19:
        /*0058*/ 	.byte	0x04, 0x17
        /*005a*/ 	.short	(.L_21 - .L_20)
.L_20:
        /*005c*/ 	.word	0x00000000
        /*0060*/ 	.short	0x0001
        /*0062*/ 	.short	0x0008
        /*0064*/ 	.byte	0x00, 0xf4, 0x21, 0x00


	//----- nvinfo : EIATTR_KPARAM_INFO
	.align		4
.L_21:
        /*0068*/ 	.byte	0x04, 0x17
        /*006a*/ 	.short	(.L_23 - .L_22)
.L_22:
        /*006c*/ 	.word	0x00000000
        /*0070*/ 	.short	0x0000
        /*0072*/ 	.short	0x0000
        /*0074*/ 	.byte	0x00, 0xf4, 0x21, 0x00


	//----- nvinfo : EIATTR_SPARSE_MMA_MASK
	.align		4
.L_23:
        /*0078*/ 	.byte	0x03, 0x50
        /*007a*/ 	.short	0x0000


	//----- nvinfo : EIATTR_MAXREG_COUNT
	.align		4
        /*007c*/ 	.byte	0x03, 0x1b
        /*007e*/ 	.short	0x00ff


	//----- nvinfo : EIATTR_EXIT_INSTR_OFFSETS
	.align		4
        /*0080*/ 	.byte	0x04, 0x1c
        /*0082*/ 	.short	(.L_25 - .L_24)


	//   ....[0]....
.L_24:
        /*0084*/ 	.word	0x00000500


	//   ....[1]....
        /*0088*/ 	.word	0x00000520


	//----- nvinfo : EIATTR_REQNTID
	.align		4
.L_25:
        /*008c*/ 	.byte	0x04, 0x10
        /*008e*/ 	.short	(.L_27 - .L_26)
.L_26:
        /*0090*/ 	.word	0x00000020
        /*0094*/ 	.word	0x00000001
        /*0098*/ 	.word	0x00000001


	//----- nvinfo : EIATTR_CBANK_PARAM_SIZE
	.align		4
.L_27:
        /*009c*/ 	.byte	0x03, 0x19
        /*009e*/ 	.short	0x0030


	//----- nvinfo : EIATTR_PARAM_CBANK
	.align		4
        /*00a0*/ 	.byte	0x04, 0x0a
        /*00a2*/ 	.short	(.L_29 - .L_28)
	.align		4
.L_28:
        /*00a4*/ 	.word	index@(.nv.constant0.triton_poi_fused_add_native_layer_norm_9)
        /*00a8*/ 	.short	0x0210
        /*00aa*/ 	.short	0x0030


	//----- nvinfo : EIATTR_SW_WAR
	.align		4
.L_29:
        /*00ac*/ 	.byte	0x04, 0x36
        /*00ae*/ 	.short	(.L_31 - .L_30)
.L_30:
        /*00b0*/ 	.word	0x00000008
.L_31:


//--------------------- .nv.callgraph             --------------------------
	.section	.nv.callgraph,"",@"SHT_CUDA_CALLGRAPH"
	.align	4
	.sectionentsize	8
	.align		4
        /*0000*/ 	.word	0x00000000
	.align		4
        /*0004*/ 	.word	0xffffffff
	.align		4
        /*0008*/ 	.word	0x00000000
	.align		4
        /*000c*/ 	.word	0xfffffffe
	.align		4
        /*0010*/ 	.word	0x00000000
	.align		4
        /*0014*/ 	.word	0xfffffffd
	.align		4
        /*0018*/ 	.word	0x00000000
	.align		4
        /*001c*/ 	.word	0xfffffffc


//--------------------- .text.triton_poi_fused_add_native_layer_norm_9 --------------------------
	.section	.text.triton_poi_fused_add_native_layer_norm_9,"ax",@progbits
	.sectionflags	@"SHF_BARRIERS=1"
	.align	128
        .global         triton_poi_fused_add_native_layer_norm_9
        .type           triton_poi_fused_add_native_layer_norm_9,@function
        .size           triton_poi_fused_add_native_layer_norm_9,(.L_x_1 - triton_poi_fused_add_native_layer_norm_9)
        .other          triton_poi_fused_add_native_layer_norm_9,@"STO_CUDA_ENTRY STV_DEFAULT"
triton_poi_fused_add_native_layer_norm_9:
.text.triton_poi_fused_add_native_layer_norm_9:
[----:B------:R-:W0:Y:S01]  /*0000*/  LDC R1, c[0x0][0x28] ;  /* 0x00000a00ff017b82 */ /* 0x000e220000000800 */
[----:B------:R-:W1:Y:S07]  /*0010*/  S2R R19, SR_TID.X ;  /* 0x0000000000137919 */ /* 0x000e6e0000002100 */
[----:B------:R-:W2:Y:S01]  /*0020*/  S2UR UR4, SR_CTAID.Y ;  /* 0x00000000000479c3 */ /* 0x000ea20000002600 */
[----:B------:R-:W-:Y:S01]  /*0030*/  IMAD.MOV.U32 R18, RZ, RZ, RZ ;  /* 0x000000ffff127224 */ /* 0x000fe200078e00ff */
[----:B------:R-:W-:Y:S01]  /*0040*/  ULDC.64 UR6, c[0x0][0x208] ;  /* 0x0000820000067ab9 */ /* 0x000fe20000000a00 */
[----:B------:R-:W3:Y:S05]  /*0050*/  S2R R0, SR_CTAID.X ;  /* 0x0000000000007919 */ /* 0x000eea0000002500 */
[----:B------:R-:W4:Y:S08]  /*0060*/  LDC.64 R6, c[0x0][0x220] ;  /* 0x00008800ff067b82 */ /* 0x000f300000000a00 */
[----:B------:R-:W5:Y:S01]  /*0070*/  LDC.64 R4, c[0x0][0x218] ;  /* 0x00008600ff047b82 */ /* 0x000f620000000a00 */
[----:B--2---:R-:W-:-:S07]  /*0080*/  USHF.L.U32 UR4, UR4, 0x2, URZ ;  /* 0x0000000204047899 */ /* 0x004fce000800063f */
[----:B------:R-:W2:Y:S01]  /*0090*/  LDC.64 R12, c[0x0][0x230] ;  /* 0x00008c00ff0c7b82 */ /* 0x000ea20000000a00 */
[----:B-1----:R-:W-:-:S07]  /*00a0*/  SHF.R.U32.HI R15, RZ, 0x1, R19 ;  /* 0x00000001ff0f7819 */ /* 0x002fce0000011613 */
[----:B------:R-:W1:Y:S01]  /*00b0*/  LDC.64 R10, c[0x0][0x210] ;  /* 0x00008400ff0a7b82 */ /* 0x000e620000000a00 */
[----:B---3--:R-:W-:Y:S01]  /*00c0*/  IMAD.SHL.U32 R14, R0, 0x10, RZ ;  /* 0x00000010000e7824 */ /* 0x008fe200078e00ff */
[----:B------:R-:W-:Y:S02]  /*00d0*/  SHF.R.S32.HI R16, RZ, 0x1b, R0 ;  /* 0x0000001bff107819 */ /* 0x000fe40000011400 */
[----:B------:R-:W-:Y:S02]  /*00e0*/  SGXT.U32 R15, R15, 0x4 ;  /* 0x000000040f0f781a */ /* 0x000fe40000000000 */
[----:B------:R-:W-:Y:S02]  /*00f0*/  SGXT R16, R16, 0x1 ;  /* 0x000000011010781a */ /* 0x000fe40000000200 */
[----:B------:R-:W-:Y:S02]  /*0100*/  LOP3.LUT R3, R14, R15, RZ, 0xfc, !PT ;  /* 0x0000000f0e037212 */ /* 0x000fe400078efcff */
[----:B------:R-:W-:-:S02]  /*0110*/  LOP3.LUT R0, R19, 0x1, RZ, 0xc0, !PT ;  /* 0x0000000113007812 */ /* 0x000fc400078ec0ff */
[----:B------:R-:W-:Y:S02]  /*0120*/  LEA.HI R8, R16, R3, RZ, 0x2 ;  /* 0x0000000310087211 */ /* 0x000fe400078f10ff */
[----:B------:R-:W-:Y:S02]  /*0130*/  LEA R2, R0, UR4, 0x1 ;  /* 0x0000000400027c11 */ /* 0x000fe4000f8e08ff */
[C---:B------:R-:W-:Y:S02]  /*0140*/  ISETP.GE.AND P1, PT, R3.reuse, 0x10, PT ;  /* 0x000000100300780c */ /* 0x040fe40003f26270 */
[----:B------:R-:W-:Y:S01]  /*0150*/  LOP3.LUT R8, R8, 0xfffffffc, RZ, 0xc0, !PT ;  /* 0xfffffffc08087812 */ /* 0x000fe200078ec0ff */
[----:B------:R-:W-:Y:S01]  /*0160*/  IMAD R9, R3, 0x4, R2 ;  /* 0x0000000403097824 */ /* 0x000fe200078e0202 */
[----:B------:R-:W-:-:S03]  /*0170*/  ISETP.LT.AND P0, PT, R2, 0x4, !P1 ;  /* 0x000000040200780c */ /* 0x000fc60004f01270 */
[----:B------:R-:W-:Y:S02]  /*0180*/  IMAD.IADD R3, R3, 0x1, -R8 ;  /* 0x0000000103037824 */ /* 0x000fe400078e0a08 */
[----:B-----5:R-:W-:Y:S02]  /*0190*/  IMAD.WIDE R4, R9, 0x4, R4 ;  /* 0x0000000409047825 */ /* 0x020fe400078e0204 */
[----:B------:R-:W3:Y:S02]  /*01a0*/  LDC.64 R8, c[0x0][0x228] ;  /* 0x00008a00ff087b82 */ /* 0x000ee40000000a00 */
[----:B----4-:R-:W-:Y:S01]  /*01b0*/  IMAD.WIDE R6, R3, 0x4, R6 ;  /* 0x0000000403067825 */ /* 0x010fe200078e0206 */
[----:B------:R-:W-:-:S04]  /*01c0*/  CS2R R2, SRZ ;  /* 0x0000000000027805 */ /* 0x000fc8000001ff00 */
[----:B------:R-:W4:Y:S04]  /*01d0*/  @!P1 LDG.E.EL R18, desc[UR6][R6.64] ;  /* 0x0000000606129981 */ /* 0x000f28000c2e1900 */
[----:B------:R5:W4:Y:S01]  /*01e0*/  @P0 LDG.E.EL.64 R2, desc[UR6][R4.64] ;  /* 0x0000000604020981 */ /* 0x000b22000c2e1b00 */
[----:B------:R-:W-:-:S05]  /*01f0*/  IMAD.SHL.U32 R17, R19, 0x2, RZ ;  /* 0x0000000213117824 */ /* 0x000fca00078e00ff */
[----:B------:R-:W-:Y:S02]  /*0200*/  LOP3.LUT R17, R14, 0xe, R17, 0xf8, !PT ;  /* 0x0000000e0e117812 */ /* 0x000fe400078ef811 */
[----:B------:R-:W-:Y:S02]  /*0210*/  SHF.R.U32.HI R14, RZ, 0x3, R19 ;  /* 0x00000003ff0e7819 */ /* 0x000fe40000011613 */
[----:B------:R-:W-:Y:S02]  /*0220*/  LEA.HI R16, R16, R17, RZ, 0x2 ;  /* 0x0000001110107211 */ /* 0x000fe400078f10ff */
[----:B------:R-:W-:Y:S02]  /*0230*/  SGXT.U32 R14, R14, 0x2 ;  /* 0x000000020e0e781a */ /* 0x000fe40000000000 */
[----:B------:R-:W-:Y:S02]  /*0240*/  LOP3.LUT R16, R16, 0xfffffffc, RZ, 0xc0, !PT ;  /* 0xfffffffc10107812 */ /* 0x000fe400078ec0ff */
[----:B------:R-:W-:-:S02]  /*0250*/  LOP3.LUT R14, R14, UR4, RZ, 0xfc, !PT ;  /* 0x000000040e0e7c12 */ /* 0x000fc4000f8efcff */
[C---:B------:R-:W-:Y:S01]  /*0260*/  ISETP.GE.AND P1, PT, R17.reuse, 0x10, PT ;  /* 0x000000101100780c */ /* 0x040fe20003f26270 */
[----:B0----5:R-:W-:-:S03]  /*0270*/  IMAD.IADD R5, R17, 0x1, -R16 ;  /* 0x0000000111057824 */ /* 0x021fc600078e0a10 */
[C---:B------:R-:W-:Y:S01]  /*0280*/  ISETP.LT.AND P0, PT, R14.reuse, 0x4, !P1 ;  /* 0x000000040e00780c */ /* 0x040fe20004f01270 */
[C---:B------:R-:W-:Y:S02]  /*0290*/  IMAD R7, R14.reuse, 0x4, R5 ;  /* 0x000000040e077824 */ /* 0x040fe400078e0205 */
[----:B------:R-:W-:Y:S02]  /*02a0*/  IMAD R17, R14, 0x10, R17 ;  /* 0x000000100e117824 */ /* 0x000fe400078e0211 */
[----:B---3--:R-:W-:-:S04]  /*02b0*/  IMAD.WIDE R6, R7, 0x4, R8 ;  /* 0x0000000407067825 */ /* 0x008fc800078e0208 */
[----:B--2---:R-:W-:Y:S01]  /*02c0*/  IMAD.WIDE R8, R5, 0x4, R12 ;  /* 0x0000000405087825 */ /* 0x004fe200078e020c */
[----:B------:R-:W-:-:S03]  /*02d0*/  CS2R R12, SRZ ;  /* 0x00000000000c7805 */ /* 0x000fc6000001ff00 */
[----:B-1----:R-:W-:Y:S01]  /*02e0*/  IMAD.WIDE R4, R17, 0x4, R10 ;  /* 0x0000000411047825 */ /* 0x002fe200078e020a */
[----:B------:R-:W-:Y:S02]  /*02f0*/  CS2R R10, SRZ ;  /* 0x00000000000a7805 */ /* 0x000fe4000001ff00 */
[----:B------:R-:W-:Y:S02]  /*0300*/  CS2R R16, SRZ ;  /* 0x0000000000107805 */ /* 0x000fe4000001ff00 */
[----:B------:R-:W2:Y:S04]  /*0310*/  @P0 LDG.E.EL.64 R12, desc[UR6][R4.64] ;  /* 0x00000006040c0981 */ /* 0x000ea8000c2e1b00 */
[----:B------:R0:W2:Y:S04]  /*0320*/  @!P1 LDG.E.EL.64 R16, desc[UR6][R8.64] ;  /* 0x0000000608109981 */ /* 0x0000a8000c2e1b00 */
[----:B------:R1:W3:Y:S01]  /*0330*/  @P0 LDG.E.EL.64 R10, desc[UR6][R6.64] ;  /* 0x00000006060a0981 */ /* 0x0002e2000c2e1b00 */
[----:B------:R-:W5:Y:S01]  /*0340*/  S2UR UR5, SR_CgaCtaId ;  /* 0x00000000000579c3 */ /* 0x000f620000008800 */
[----:B------:R-:W-:Y:S01]  /*0350*/  UMOV UR4, 0x400 ;  /* 0x0000040000047882 */ /* 0x000fe20000000000 */
[----:B------:R-:W-:-:S05]  /*0360*/  IMAD.SHL.U32 R14, R0, 0x20, RZ ;  /* 0x00000020000e7824 */ /* 0x000fca00078e00ff */
[----:B------:R-:W-:Y:S01]  /*0370*/  LOP3.LUT R15, R14, R15, RZ, 0xfc, !PT ;  /* 0x0000000f0e0f7212 */ /* 0x000fe200078efcff */
[----:B-----5:R-:W-:-:S06]  /*0380*/  UPRMT UR4, UR5, 0x654, UR4 ;  /* 0x0000065405047896 */ /* 0x020fcc0008000004 */
[----:B------:R-:W-:Y:S02]  /*0390*/  LEA R20, R0, UR4, 0x3 ;  /* 0x0000000400147c11 */ /* 0x000fe4000f8e18ff */
[----:B------:R-:W-:-:S03]  /*03a0*/  LEA.HI R14, R14, UR4, RZ, 0x1e ;  /* 0x000000040e0e7c11 */ /* 0x000fc6000f8ff0ff */
[C---:B0-----:R-:W-:Y:S02]  /*03b0*/  IMAD R9, R15.reuse, 0x4, R20 ;  /* 0x000000040f097824 */ /* 0x041fe400078e0214 */
[----:B------:R-:W-:Y:S01]  /*03c0*/  IMAD R14, R15, 0x4, R14 ;  /* 0x000000040f0e7824 */ /* 0x000fe200078e020e */
[----:B------:R-:W-:Y:S01]  /*03d0*/  SHF.R.U32.HI R0, RZ, 0x1, R19 ;  /* 0x00000001ff007819 */ /* 0x000fe20000011613 */
[----:B------:R-:W-:-:S03]  /*03e0*/  IMAD.SHL.U32 R8, R19, 0x8, RZ ;  /* 0x0000000813087824 */ /* 0x000fc600078e00ff */
[----:B------:R-:W-:Y:S02]  /*03f0*/  LOP3.LUT R0, R0, 0xc, RZ, 0xc0, !PT ;  /* 0x0000000c00007812 */ /* 0x000fe400078ec0ff */
[----:B-1----:R-:W-:-:S04]  /*0400*/  LOP3.LUT R7, R8, 0xf8, RZ, 0xc0, !PT ;  /* 0x000000f808077812 */ /* 0x002fc800078ec0ff */
[----:B------:R-:W-:Y:S01]  /*0410*/  IADD3 R0, R7, UR4, R0 ;  /* 0x0000000407007c10 */ /* 0x000fe2000fffe000 */
[C---:B----4-:R-:W-:Y:S01]  /*0420*/  FADD R2, R18.reuse, R2 ;  /* 0x0000000212027221 */ /* 0x050fe20000000000 */
[----:B------:R-:W-:-:S04]  /*0430*/  FADD R3, R18, R3 ;  /* 0x0000000312037221 */ /* 0x000fc80000000000 */
[----:B------:R-:W-:Y:S04]  /*0440*/  STS [R9], R2 ;  /* 0x0000000209007388 */ /* 0x000fe80000000800 */
[----:B------:R-:W-:Y:S01]  /*0450*/  STS [R14+0x44], R3 ;  /* 0x000044030e007388 */ /* 0x000fe20000000800 */
[----:B------:R-:W-:Y:S06]  /*0460*/  BAR.SYNC.DEFER_BLOCKING 0x0 ;  /* 0x0000000000007b1d */ /* 0x000fec0000010000 */
[----:B------:R-:W3:Y:S04]  /*0470*/  LDS R7, [R0] ;  /* 0x0000000000077984 */ /* 0x000ee80000000800 */
[----:B------:R-:W0:Y:S01]  /*0480*/  LDS R6, [R0+0x4] ;  /* 0x0000040000067984 */ /* 0x000e220000000800 */
[----:B--2---:R-:W-:Y:S01]  /*0490*/  FADD R12, R16, R12 ;  /* 0x0000000c100c7221 */ /* 0x004fe20000000000 */
[----:B------:R-:W-:Y:S01]  /*04a0*/  FADD R13, R17, R13 ;  /* 0x0000000d110d7221 */ /* 0x000fe20000000000 */
[----:B---3--:R-:W-:Y:S01]  /*04b0*/  FADD R7, R7, R10 ;  /* 0x0000000a07077221 */ /* 0x008fe20000000000 */
[----:B0-----:R-:W-:-:S03]  /*04c0*/  FADD R6, R6, R11 ;  /* 0x0000000b06067221 */ /* 0x001fc60000000000 */
[----:B------:R-:W-:Y:S01]  /*04d0*/  FADD R12, R7, R12 ;  /* 0x0000000c070c7221 */ /* 0x000fe20000000000 */
[----:B------:R-:W-:Y:S01]  /*04e0*/  FADD R13, R6, R13 ;  /* 0x0000000d060d7221 */ /* 0x000fe20000000000 */
[----:B------:R-:W-:Y:S06]  /*04f0*/  BAR.SYNC.DEFER_BLOCKING 0x0 ;  /* 0x0000000000007b1d */ /* 0x000fec0000010000 */
[----:B------:R-:W-:Y:S05]  /*0500*/  @!P0 EXIT ;  /* 0x000000000000894d */ /* 0x000fea0003800000 */
[----:B------:R-:W-:Y:S01]  /*0510*/  STG.E.64 desc[UR6][R4.64], R12 ;  /* 0x0000000c04007986 */ /* 0x000fe2000c101b06 */
[----:B------:R-:W-:Y:S05]  /*0520*/  EXIT ;  /* 0x000000000000794d */ /* 0x000fea0003800000 */
.L_x_0:
[----:B------:R-:W-:-:S00]  /*0530*/  BRA `(.L_x_0) ;  /* 0xfffffffc00fc7947 */ /* 0x000fc0000383ffff */
[----:B------:R-:W-:-:S00]  /*0540*/  NOP ;  /* 0x0000000000007918 */ /* 0x000fc00000000000 */
        /* <DEDUP_REMOVED lines=11> */
.L_x_1:


//--------------------- .nv.shared.triton_poi_fused_add_native_layer_norm_9 --------------------------
	.section	.nv.shared.triton_poi_fused_add_native_layer_norm_9,"aw",@nobits
	.sectionflags	@""
	.align	16
	.zero		1024


//--------------------- .nv.constant0.triton_poi_fused_add_native_layer_norm_9 --------------------------
	.section	.nv.constant0.triton_poi_fused_add_native_layer_norm_9,"a",@progbits
	.sectionflags	@""
	.align	4
.nv.constant0.triton_poi_fused_add_native_layer_norm_9:
	.zero		576
